//
// Generated by NVIDIA NVVM Compiler
//
// Compiler Build ID: CL-36424714
// Cuda compilation tools, release 13.0, V13.0.88
// Based on NVVM 20.0.0
//

.version 9.0
.target sm_100
.address_size 64

	// .globl	_Z19mandel_kernel_pitchffffPiiiim

.visible .entry _Z19mandel_kernel_pitchffffPiiiim(
	.param .f32 _Z19mandel_kernel_pitchffffPiiiim_param_0,
	.param .f32 _Z19mandel_kernel_pitchffffPiiiim_param_1,
	.param .f32 _Z19mandel_kernel_pitchffffPiiiim_param_2,
	.param .f32 _Z19mandel_kernel_pitchffffPiiiim_param_3,
	.param .u64 .ptr .align 1 _Z19mandel_kernel_pitchffffPiiiim_param_4,
	.param .u32 _Z19mandel_kernel_pitchffffPiiiim_param_5,
	.param .u32 _Z19mandel_kernel_pitchffffPiiiim_param_6,
	.param .u32 _Z19mandel_kernel_pitchffffPiiiim_param_7,
	.param .u64 _Z19mandel_kernel_pitchffffPiiiim_param_8
)
{
	.reg .pred 	%p<7>;
	.reg .b32 	%r<21>;
	.reg .b32 	%f<20>;
	.reg .b64 	%rd<8>;

	ld.param.f32 	%f9, [_Z19mandel_kernel_pitchffffPiiiim_param_0];
	ld.param.f32 	%f10, [_Z19mandel_kernel_pitchffffPiiiim_param_1];
	ld.param.f32 	%f11, [_Z19mandel_kernel_pitchffffPiiiim_param_2];
	ld.param.f32 	%f12, [_Z19mandel_kernel_pitchffffPiiiim_param_3];
	ld.param.u64 	%rd1, [_Z19mandel_kernel_pitchffffPiiiim_param_4];
	ld.param.u32 	%r7, [_Z19mandel_kernel_pitchffffPiiiim_param_5];
	ld.param.u32 	%r8, [_Z19mandel_kernel_pitchffffPiiiim_param_6];
	ld.param.u32 	%r6, [_Z19mandel_kernel_pitchffffPiiiim_param_7];
	ld.param.u64 	%rd2, [_Z19mandel_kernel_pitchffffPiiiim_param_8];
	mov.u32 	%r10, %ctaid.x;
	mov.u32 	%r11, %ntid.x;
	mov.u32 	%r12, %tid.x;
	mad.lo.s32 	%r1, %r10, %r11, %r12;
	mov.u32 	%r13, %ctaid.y;
	mov.u32 	%r14, %ntid.y;
	mov.u32 	%r15, %tid.y;
	mad.lo.s32 	%r16, %r13, %r14, %r15;
	setp.ge.s32 	%p1, %r1, %r7;
	setp.ge.s32 	%p2, %r16, %r8;
	or.pred  	%p3, %p1, %p2;
	@%p3 bra 	$L__BB0_6;
	cvt.rn.f32.s32 	%f13, %r1;
	fma.rn.f32 	%f1, %f11, %f13, %f9;
	cvt.rn.f32.u32 	%f14, %r16;
	fma.rn.f32 	%f2, %f12, %f14, %f10;
	setp.lt.s32 	%p4, %r6, 1;
	mov.b32 	%r20, 0;
	@%p4 bra 	$L__BB0_5;
	mov.b32 	%r19, 0;
	mov.f32 	%f18, %f2;
	mov.f32 	%f19, %f1;
$L__BB0_3:
	mul.f32 	%f5, %f19, %f19;
	mul.f32 	%f6, %f18, %f18;
	add.f32 	%f15, %f5, %f6;
	setp.gt.f32 	%p5, %f15, 0f40800000;
	mov.u32 	%r20, %r19;
	@%p5 bra 	$L__BB0_5;
	sub.f32 	%f16, %f5, %f6;
	add.f32 	%f17, %f19, %f19;
	add.f32 	%f19, %f1, %f16;
	fma.rn.f32 	%f18, %f17, %f18, %f2;
	add.s32 	%r19, %r19, 1;
	setp.ne.s32 	%p6, %r19, %r6;
	mov.u32 	%r20, %r6;
	@%p6 bra 	$L__BB0_3;
$L__BB0_5:
	cvt.u64.u32 	%rd3, %r16;
	cvta.to.global.u64 	%rd4, %rd1;
	mad.lo.s64 	%rd5, %rd2, %rd3, %rd4;
	mul.wide.s32 	%rd6, %r1, 4;
	add.s64 	%rd7, %rd5, %rd6;
	st.global.u32 	[%rd7], %r20;
$L__BB0_6:
	ret;

}


// ===== COMPILED SASS (sm_100) =====

	.target	sm_100

	.elftype	@"ET_EXEC"


//--------------------- .note.nv.tkinfo           --------------------------
	.section	.note.nv.tkinfo,"",@"SHT_NOTE"
	.sectionflags	@"SHF_NOTE_NV_TKINFO"
	.tkinfo
        /*0018*/ 	.word	0x00000002
        /*0030*/ 	.string	""
        /*0030*/ 	.string	"ptxas"
        /*0030*/ 	.string	"Cuda compilation tools, release 13.0, V13.0.88"
        /*0030*/ 	.string	"Build cuda_13.0.r13.0/compiler.36424714_0"
        /*0030*/ 	.string	"-arch sm_100 -m 64 "



//--------------------- .note.nv.cuinfo           --------------------------
	.section	.note.nv.cuinfo,"",@"SHT_NOTE"
	.sectionflags	@"SHF_NOTE_NV_CUINFO"
        /*0018*/ 	.short	0x0002
        /*001a*/ 	.short	0x0064
        /*001c*/ 	.short	0x0082
	.zero		2


//--------------------- .nv.info                  --------------------------
	.section	.nv.info,"",@"SHT_CUDA_INFO"
	.align	4


	//----- nvinfo : EIATTR_REGCOUNT
	.align		4
        /*0000*/ 	.byte	0x04, 0x2f
        /*0002*/ 	.short	(.L_1 - .L_0)
	.align		4
.L_0:
        /*0004*/ 	.word	index@(_Z19mandel_kernel_pitchffffPiiiim)
        /*0008*/ 	.word	0x00000012


	//----- nvinfo : EIATTR_FRAME_SIZE
	.align		4
.L_1:
        /*000c*/ 	.byte	0x04, 0x11
        /*000e*/ 	.short	(.L_3 - .L_2)
	.align		4
.L_2:
        /*0010*/ 	.word	index@(_Z19mandel_kernel_pitchffffPiiiim)
        /*0014*/ 	.word	0x00000000


	//----- nvinfo : EIATTR_MIN_STACK_SIZE
	.align		4
.L_3:
        /*0018*/ 	.byte	0x04, 0x12
        /*001a*/ 	.short	(.L_5 - .L_4)
	.align		4
.L_4:
        /*001c*/ 	.word	index@(_Z19mandel_kernel_pitchffffPiiiim)
        /*0020*/ 	.word	0x00000000
.L_5:


//--------------------- .nv.compat                --------------------------
	.section	.nv.compat,"",@"SHT_CUDA_COMPAT_INFO"
	.align	4
        /*0000*/ 	.byte	0x02, 0x09, 0x00, 0x00, 0x02, 0x02, 0x01, 0x00, 0x02, 0x05, 0x05, 0x00, 0x03, 0x07, 0x01, 0x01
        /*0010*/ 	.byte	0x02, 0x03, 0x00, 0x00, 0x02, 0x06, 0x01, 0x00, 0x04, 0x0b, 0x08, 0x00, 0x01, 0x00, 0x00, 0x00
        /*0020*/ 	.byte	0x00, 0x00, 0x00, 0x00


//--------------------- .nv.info._Z19mandel_kernel_pitchffffPiiiim --------------------------
	.section	.nv.info._Z19mandel_kernel_pitchffffPiiiim,"",@"SHT_CUDA_INFO"
	.sectionflags	@""
	.align	4


	//----- nvinfo : EIATTR_CUDA_API_VERSION
	.align		4
        /*0000*/ 	.byte	0x04, 0x37
        /*0002*/ 	.short	(.L_7 - .L_6)
.L_6:
        /*0004*/ 	.word	0x00000082


	//----- nvinfo : EIATTR_KPARAM_INFO
	.align		4
.L_7:
        /*0008*/ 	.byte	0x04, 0x17
        /*000a*/ 	.short	(.L_9 - .L_8)
.L_8:
        /*000c*/ 	.word	0x00000000
        /*0010*/ 	.short	0x0008
        /*0012*/ 	.short	0x0028
        /*0014*/ 	.byte	0x00, 0xf0, 0x21, 0x00


	//----- nvinfo : EIATTR_KPARAM_INFO
	.align		4
.L_9:
        /*0018*/ 	.byte	0x04, 0x17
        /*001a*/ 	.short	(.L_11 - .L_10)
.L_10:
        /*001c*/ 	.word	0x00000000
        /*0020*/ 	.short	0x0007
        /*0022*/ 	.short	0x0020
        /*0024*/ 	.byte	0x00, 0xf0, 0x11, 0x00


	//----- nvinfo : EIATTR_KPARAM_INFO
	.align		4
.L_11:
        /*0028*/ 	.byte	0x04, 0x17
        /*002a*/ 	.short	(.L_13 - .L_12)
.L_12:
        /*002c*/ 	.word	0x00000000
        /*0030*/ 	.short	0x0006
        /*0032*/ 	.short	0x001c
        /*0034*/ 	.byte	0x00, 0xf0, 0x11, 0x00


	//----- nvinfo : EIATTR_KPARAM_INFO
	.align		4
.L_13:
        /*0038*/ 	.byte	0x04, 0x17
        /*003a*/ 	.short	(.L_15 - .L_14)
.L_14:
        /*003c*/ 	.word	0x00000000
        /*0040*/ 	.short	0x0005
        /*0042*/ 	.short	0x0018
        /*0044*/ 	.byte	0x00, 0xf0, 0x11, 0x00


	//----- nvinfo : EIATTR_KPARAM_INFO
	.align		4
.L_15:
        /*0048*/ 	.byte	0x04, 0x17
        /*004a*/ 	.short	(.L_17 - .L_16)
.L_16:
        /*004c*/ 	.word	0x00000000
        /*0050*/ 	.short	0x0004
        /*0052*/ 	.short	0x0010
        /*0054*/ 	.byte	0x00, 0xf5, 0x21, 0x00


	//----- nvinfo : EIATTR_KPARAM_INFO
	.align		4
.L_17:
        /*0058*/ 	.byte	0x04, 0x17
        /*005a*/ 	.short	(.L_19 - .L_18)
.L_18:
        /*005c*/ 	.word	0x00000000
        /*0060*/ 	.short	0x0003
        /*0062*/ 	.short	0x000c
        /*0064*/ 	.byte	0x00, 0xf0, 0x11, 0x00


	//----- nvinfo : EIATTR_KPARAM_INFO
	.align		4
.L_19:
        /*0068*/ 	.byte	0x04, 0x17
        /*006a*/ 	.short	(.L_21 - .L_20)
.L_20:
        /*006c*/ 	.word	0x00000000
        /*0070*/ 	.short	0x0002
        /*0072*/ 	.short	0x0008
        /*0074*/ 	.byte	0x00, 0xf0, 0x11, 0x00


	//----- nvinfo : EIATTR_KPARAM_INFO
	.align		4
.L_21:
        /*0078*/ 	.byte	0x04, 0x17
        /*007a*/ 	.short	(.L_23 - .L_22)
.L_22:
        /*007c*/ 	.word	0x00000000
        /*0080*/ 	.short	0x0001
        /*0082*/ 	.short	0x0004
        /*0084*/ 	.byte	0x00, 0xf0, 0x11, 0x00


	//----- nvinfo : EIATTR_KPARAM_INFO
	.align		4
.L_23:
        /*0088*/ 	.byte	0x04, 0x17
        /*008a*/ 	.short	(.L_25 - .L_24)
.L_24:
        /*008c*/ 	.word	0x00000000
        /*0090*/ 	.short	0x0000
        /*0092*/ 	.short	0x0000
        /*0094*/ 	.byte	0x00, 0xf0, 0x11, 0x00


	//----- nvinfo : EIATTR_SPARSE_MMA_MASK
	.align		4
.L_25:
        /*0098*/ 	.byte	0x03, 0x50
        /*009a*/ 	.short	0x0000


	//----- nvinfo : EIATTR_MAXREG_COUNT
	.align		4
        /*009c*/ 	.byte	0x03, 0x1b
        /*009e*/ 	.short	0x00ff


	//----- nvinfo : EIATTR_MERCURY_ISA_VERSION
	.align		4
        /*00a0*/ 	.byte	0x03, 0x5f
        /*00a2*/ 	.short	0x0101


	//----- nvinfo : EIATTR_VRC_CTA_INIT_COUNT
	.align		4
        /*00a4*/ 	.byte	0x02, 0x4a
	.zero		1
	.zero		1


	//----- nvinfo : EIATTR_EXIT_INSTR_OFFSETS
	.align		4
        /*00a8*/ 	.byte	0x04, 0x1c
        /*00aa*/ 	.short	(.L_27 - .L_26)


	//   ....[0]....
.L_26:
        /*00ac*/ 	.word	0x000000c0


	//   ....[1]....
        /*00b0*/ 	.word	0x00000320


	//----- nvinfo : EIATTR_CRS_STACK_SIZE
	.align		4
.L_27:
        /*00b4*/ 	.byte	0x04, 0x1e
        /*00b6*/ 	.short	(.L_29 - .L_28)
.L_28:
        /*00b8*/ 	.word	0x00000000


	//----- nvinfo : EIATTR_CBANK_PARAM_SIZE
	.align		4
.L_29:
        /*00bc*/ 	.byte	0x03, 0x19
        /*00be*/ 	.short	0x0030


	//----- nvinfo : EIATTR_PARAM_CBANK
	.align		4
        /*00c0*/ 	.byte	0x04, 0x0a
        /*00c2*/ 	.short	(.L_31 - .L_30)
	.align		4
.L_30:
        /*00c4*/ 	.word	index@(.nv.constant0._Z19mandel_kernel_pitchffffPiiiim)
        /*00c8*/ 	.short	0x0380
        /*00ca*/ 	.short	0x0030


	//----- nvinfo : EIATTR_SW_WAR
	.align		4
.L_31:
        /*00cc*/ 	.byte	0x04, 0x36
        /*00ce*/ 	.short	(.L_33 - .L_32)
.L_32:
        /*00d0*/ 	.word	0x00000008
.L_33:


//--------------------- .nv.callgraph             --------------------------
	.section	.nv.callgraph,"",@"SHT_CUDA_CALLGRAPH"
	.align	4
	.sectionentsize	8
	.align		4
        /*0000*/ 	.word	0x00000000
	.align		4
        /*0004*/ 	.word	0xffffffff
	.align		4
        /*0008*/ 	.word	0x00000000
	.align		4
        /*000c*/ 	.word	0xfffffffe
	.align		4
        /*0010*/ 	.word	0x00000000
	.align		4
        /*0014*/ 	.word	0xfffffffd
	.align		4
        /*0018*/ 	.word	0x00000000
	.align		4
        /*001c*/ 	.word	0xfffffffc


//--------------------- .text._Z19mandel_kernel_pitchffffPiiiim --------------------------
	.section	.text._Z19mandel_kernel_pitchffffPiiiim,"ax",@progbits
	.align	128
        .global         _Z19mandel_kernel_pitchffffPiiiim
        .type           _Z19mandel_kernel_pitchffffPiiiim,@function
        .size           _Z19mandel_kernel_pitchffffPiiiim,(.L_x_4 - _Z19mandel_kernel_pitchffffPiiiim)
        .other          _Z19mandel_kernel_pitchffffPiiiim,@"STO_CUDA_ENTRY STV_DEFAULT"
_Z19mandel_kernel_pitchffffPiiiim:
.text._Z19mandel_kernel_pitchffffPiiiim:
[----:B------:R-:W-:Y:S01]  /*0000*/  LDC R1, c[0x0][0x37c] ;  /* 0x0000df00ff017b82 */ /* 0x000fe20000000800 */
[----:B------:R-:W0:Y:S07]  /*0010*/  S2R R2, SR_TID.Y ;  /* 0x0000000000027919 */ /* 0x000e2e0000002200 */
[----:B------:R-:W1:Y:S01]  /*0020*/  LDC R5, c[0x0][0x360] ;  /* 0x0000d800ff057b82 */ /* 0x000e620000000800 */
[----:B------:R-:W2:Y:S01]  /*0030*/  LDCU.64 UR6, c[0x0][0x398] ;  /* 0x00007300ff0677ac */ /* 0x000ea20008000a00 */
[----:B------:R-:W1:Y:S06]  /*0040*/  S2R R0, SR_TID.X ;  /* 0x0000000000007919 */ /* 0x000e6c0000002100 */
[----:B------:R-:W0:Y:S08]  /*0050*/  S2UR UR5, SR_CTAID.Y ;  /* 0x00000000000579c3 */ /* 0x000e300000002600 */
[----:B------:R-:W0:Y:S08]  /*0060*/  LDC R7, c[0x0][0x364] ;  /* 0x0000d900ff077b82 */ /* 0x000e300000000800 */
[----:B------:R-:W1:Y:S01]  /*0070*/  S2UR UR4, SR_CTAID.X ;  /* 0x00000000000479c3 */ /* 0x000e620000002500 */
[----:B0-----:R-:W-:-:S05]  /*0080*/  IMAD R7, R7, UR5, R2 ;  /* 0x0000000507077c24 */ /* 0x001fca000f8e0202 */
[----:B--2---:R-:W-:Y:S01]  /*0090*/  ISETP.GE.AND P0, PT, R7, UR7, PT ;  /* 0x0000000707007c0c */ /* 0x004fe2000bf06270 */
[----:B-1----:R-:W-:-:S05]  /*00a0*/  IMAD R5, R5, UR4, R0 ;  /* 0x0000000405057c24 */ /* 0x002fca000f8e0200 */
[----:B------:R-:W-:-:S13]  /*00b0*/  ISETP.GE.OR P0, PT, R5, UR6, P0 ;  /* 0x0000000605007c0c */ /* 0x000fda0008706670 */
[----:B------:R-:W-:Y:S05]  /*00c0*/  @P0 EXIT ;  /* 0x000000000000094d */ /* 0x000fea0003800000 */
[----:B------:R-:W0:Y:S01]  /*00d0*/  LDCU UR6, c[0x0][0x3a0] ;  /* 0x00007400ff0677ac */ /* 0x000e220008000800 */
[----:B------:R-:W1:Y:S01]  /*00e0*/  LDC.64 R10, c[0x0][0x380] ;  /* 0x0000e000ff0a7b82 */ /* 0x000e620000000a00 */
[----:B------:R-:W-:Y:S02]  /*00f0*/  I2FP.F32.U32 R0, R7 ;  /* 0x0000000700007245 */ /* 0x000fe40000201000 */
[----:B------:R-:W-:Y:S01]  /*0100*/  I2FP.F32.S32 R3, R5 ;  /* 0x0000000500037245 */ /* 0x000fe20000201400 */
[----:B------:R-:W2:Y:S04]  /*0110*/  LDCU.64 UR4, c[0x0][0x358] ;  /* 0x00006b00ff0477ac */ /* 0x000ea80008000a00 */
[----:B------:R-:W1:Y:S01]  /*0120*/  LDC.64 R8, c[0x0][0x388] ;  /* 0x0000e200ff087b82 */ /* 0x000e620000000a00 */
[----:B0-----:R-:W-:Y:S01]  /*0130*/  UISETP.GE.AND UP0, UPT, UR6, 0x1, UPT ;  /* 0x000000010600788c */ /* 0x001fe2000bf06270 */
[----:B-1----:R-:W-:Y:S01]  /*0140*/  FFMA R0, R0, R9, R11 ;  /* 0x0000000900007223 */ /* 0x002fe2000000000b */
[----:B------:R-:W-:-:S02]  /*0150*/  HFMA2 R9, -RZ, RZ, 0, 0 ;  /* 0x00000000ff097431 */ /* 0x000fc400000001ff */
[----:B------:R-:W-:-:S05]  /*0160*/  FFMA R3, R3, R8, R10 ;  /* 0x0000000803037223 */ /* 0x000fca000000000a */
[----:B--2---:R-:W-:Y:S05]  /*0170*/  BRA.U !UP0, `(.L_x_0) ;  /* 0x0000000108507547 */ /* 0x004fea000b800000 */
[----:B------:R-:W-:Y:S01]  /*0180*/  BSSY.RECONVERGENT B0, `(.L_x_0) ;  /* 0x0000013000007945 */ /* 0x000fe20003800200 */
[----:B------:R-:W-:Y:S01]  /*0190*/  MOV R9, RZ ;  /* 0x000000ff00097202 */ /* 0x000fe20000000f00 */
[----:B------:R-:W0:Y:S01]  /*01a0*/  LDCU UR8, c[0x0][0x3a0] ;  /* 0x00007400ff0877ac */ /* 0x000e220008000800 */
[----:B------:R-:W-:Y:S02]  /*01b0*/  MOV R11, R0 ;  /* 0x00000000000b7202 */ /* 0x000fe40000000f00 */
[----:B------:R-:W-:Y:S01]  /*01c0*/  MOV R2, R3 ;  /* 0x0000000300027202 */ /* 0x000fe20000000f00 */
[----:B------:R-:W1:Y:S06]  /*01d0*/  LDCU UR9, c[0x0][0x3a0] ;  /* 0x00007400ff0977ac */ /* 0x000e6c0008000800 */
.L_x_2:
[----:B------:R-:W-:Y:S01]  /*01e0*/  FMUL R4, R2, R2 ;  /* 0x0000000202047220 */ /* 0x000fe20000400000 */
[----:B------:R-:W-:-:S04]  /*01f0*/  FMUL R15, R11, R11 ;  /* 0x0000000b0b0f7220 */ /* 0x000fc80000400000 */
[----:B------:R-:W-:-:S05]  /*0200*/  FADD R6, R4, R15 ;  /* 0x0000000f04067221 */ /* 0x000fca0000000000 */
[----:B------:R-:W-:-:S13]  /*0210*/  FSETP.GT.AND P0, PT, R6, 4, PT ;  /* 0x408000000600780b */ /* 0x000fda0003f04000 */
[----:B------:R-:W-:Y:S05]  /*0220*/  @P0 BRA `(.L_x_1) ;  /* 0x0000000000200947 */ /* 0x000fea0003800000 */
[----:B------:R-:W-:Y:S01]  /*0230*/  IADD3 R9, PT, PT, R9, 0x1, RZ ;  /* 0x0000000109097810 */ /* 0x000fe20007ffe0ff */
[----:B------:R-:W-:Y:S01]  /*0240*/  FADD R13, R2, R2 ;  /* 0x00000002020d7221 */ /* 0x000fe20000000000 */
[----:B------:R-:W-:Y:S02]  /*0250*/  FADD R2, R4, -R15 ;  /* 0x8000000f04027221 */ /* 0x000fe40000000000 */
[----:B-1----:R-:W-:Y:S01]  /*0260*/  ISETP.NE.AND P0, PT, R9, UR9, PT ;  /* 0x0000000909007c0c */ /* 0x002fe2000bf05270 */
[----:B------:R-:W-:Y:S01]  /*0270*/  FFMA R11, R13, R11, R0 ;  /* 0x0000000b0d0b7223 */ /* 0x000fe20000000000 */
[----:B------:R-:W-:-:S11]  /*0280*/  FADD R2, R3, R2 ;  /* 0x0000000203027221 */ /* 0x000fd60000000000 */
[----:B------:R-:W-:Y:S05]  /*0290*/  @P0 BRA `(.L_x_2) ;  /* 0xfffffffc00d00947 */ /* 0x000fea000383ffff */
[----:B0-----:R-:W-:-:S07]  /*02a0*/  MOV R9, UR8 ;  /* 0x0000000800097c02 */ /* 0x001fce0008000f00 */
.L_x_1:
[----:B01----:R-:W-:Y:S05]  /*02b0*/  BSYNC.RECONVERGENT B0 ;  /* 0x0000000000007941 */ /* 0x003fea0003800200 */
.L_x_0:
[----:B------:R-:W0:Y:S01]  /*02c0*/  LDC.64 R2, c[0x0][0x390] ;  /* 0x0000e400ff027b82 */ /* 0x000e220000000a00 */
[----:B------:R-:W0:Y:S02]  /*02d0*/  LDCU.64 UR6, c[0x0][0x3a8] ;  /* 0x00007500ff0677ac */ /* 0x000e240008000a00 */
[----:B0-----:R-:W-:-:S04]  /*02e0*/  IMAD.WIDE.U32 R2, R7, UR6, R2 ;  /* 0x0000000607027c25 */ /* 0x001fc8000f8e0002 */
[----:B------:R-:W-:Y:S02]  /*02f0*/  IMAD R3, R7, UR7, R3 ;  /* 0x0000000707037c24 */ /* 0x000fe4000f8e0203 */
[----:B------:R-:W-:-:S05]  /*0300*/  IMAD.WIDE R2, R5, 0x4, R2 ;  /* 0x0000000405027825 */ /* 0x000fca00078e0202 */
[----:B------:R-:W-:Y:S01]  /*0310*/  STG.E desc[UR4][R2.64], R9 ;  /* 0x0000000902007986 */ /* 0x000fe2000c101904 */
[----:B------:R-:W-:Y:S05]  /*0320*/  EXIT ;  /* 0x000000000000794d */ /* 0x000fea0003800000 */
.L_x_3:
[----:B------:R-:W-:-:S00]  /*0330*/  BRA `(.L_x_3) ;  /* 0xfffffffc00fc7947 */ /* 0x000fc0000383ffff */
[----:B------:R-:W-:-:S00]  /*0340*/  NOP ;  /* 0x0000000000007918 */ /* 0x000fc00000000000 */
        /* <DEDUP_REMOVED lines=11> */
.L_x_4:


//--------------------- .nv.shared.reserved.0     --------------------------
	.section	.nv.shared.reserved.0,"aw",@nobits
	.weak		__nv_reservedSMEM_offset_0_alias
	.size		__nv_reservedSMEM_offset_0_alias, 0, 64
	.other		__nv_reservedSMEM_offset_0_alias,@"STO_CUDA_RESERVED_SHARED STV_DEFAULT"
__nv_reservedSMEM_offset_0_alias:
	.zero		0
	.zero		64


//--------------------- .nv.constant0._Z19mandel_kernel_pitchffffPiiiim --------------------------
	.section	.nv.constant0._Z19mandel_kernel_pitchffffPiiiim,"a",@progbits
	.sectionflags	@""
	.align	4
.nv.constant0._Z19mandel_kernel_pitchffffPiiiim:
	.zero		944


//--------------------- SYMBOLS --------------------------

	.type		.nv.reservedSmem.offset0,@object
	.size		.nv.reservedSmem.offset0,0x4
